//
// Generated by NVIDIA NVVM Compiler
//
// Compiler Build ID: CL-36424714
// Cuda compilation tools, release 13.0, V13.0.88
// Based on NVVM 20.0.0
//

.version 9.0
.target sm_100
.address_size 64

	// .globl	_Z8a_kernelv

.visible .entry _Z8a_kernelv()
{


	ret;

}


// ===== COMPILED SASS (sm_100) =====

	.target	sm_100

	.elftype	@"ET_EXEC"


//--------------------- .note.nv.tkinfo           --------------------------
	.section	.note.nv.tkinfo,"",@"SHT_NOTE"
	.sectionflags	@"SHF_NOTE_NV_TKINFO"
	.tkinfo
        /*0018*/ 	.word	0x00000002
        /*0030*/ 	.string	""
        /*0030*/ 	.string	"ptxas"
        /*0030*/ 	.string	"Cuda compilation tools, release 13.0, V13.0.88"
        /*0030*/ 	.string	"Build cuda_13.0.r13.0/compiler.36424714_0"
        /*0030*/ 	.string	"-arch sm_100 -m 64 "



//--------------------- .note.nv.cuinfo           --------------------------
	.section	.note.nv.cuinfo,"",@"SHT_NOTE"
	.sectionflags	@"SHF_NOTE_NV_CUINFO"
        /*0018*/ 	.short	0x0002
        /*001a*/ 	.short	0x0064
        /*001c*/ 	.short	0x0082
	.zero		2


//--------------------- .nv.info                  --------------------------
	.section	.nv.info,"",@"SHT_CUDA_INFO"
	.align	4


	//----- nvinfo : EIATTR_REGCOUNT
	.align		4
        /*0000*/ 	.byte	0x04, 0x2f
        /*0002*/ 	.short	(.L_1 - .L_0)
	.align		4
.L_0:
        /*0004*/ 	.word	index@(_Z8a_kernelv)
        /*0008*/ 	.word	0x00000004


	//----- nvinfo : EIATTR_FRAME_SIZE
	.align		4
.L_1:
        /*000c*/ 	.byte	0x04, 0x11
        /*000e*/ 	.short	(.L_3 - .L_2)
	.align		4
.L_2:
        /*0010*/ 	.word	index@(_Z8a_kernelv)
        /*0014*/ 	.word	0x00000000


	//----- nvinfo : EIATTR_MIN_STACK_SIZE
	.align		4
.L_3:
        /*0018*/ 	.byte	0x04, 0x12
        /*001a*/ 	.short	(.L_5 - .L_4)
	.align		4
.L_4:
        /*001c*/ 	.word	index@(_Z8a_kernelv)
        /*0020*/ 	.word	0x00000000
.L_5:


//--------------------- .nv.compat                --------------------------
	.section	.nv.compat,"",@"SHT_CUDA_COMPAT_INFO"
	.align	4
        /*0000*/ 	.byte	0x02, 0x09, 0x00, 0x00, 0x02, 0x02, 0x01, 0x00, 0x02, 0x05, 0x05, 0x00, 0x03, 0x07, 0x01, 0x01
        /*0010*/ 	.byte	0x02, 0x03, 0x00, 0x00, 0x02, 0x06, 0x01, 0x00, 0x04, 0x0b, 0x08, 0x00, 0x09, 0x00, 0x00, 0x00
        /*0020*/ 	.byte	0x00, 0x00, 0x00, 0x00


//--------------------- .nv.info._Z8a_kernelv     --------------------------
	.section	.nv.info._Z8a_kernelv,"",@"SHT_CUDA_INFO"
	.sectionflags	@""
	.align	4


	//----- nvinfo : EIATTR_CUDA_API_VERSION
	.align		4
        /*0000*/ 	.byte	0x04, 0x37
        /*0002*/ 	.short	(.L_7 - .L_6)
.L_6:
        /*0004*/ 	.word	0x00000082


	//----- nvinfo : EIATTR_SPARSE_MMA_MASK
	.align		4
.L_7:
        /*0008*/ 	.byte	0x03, 0x50
        /*000a*/ 	.short	0x0000


	//----- nvinfo : EIATTR_MAXREG_COUNT
	.align		4
        /*000c*/ 	.byte	0x03, 0x1b
        /*000e*/ 	.short	0x00ff


	//----- nvinfo : EIATTR_MERCURY_ISA_VERSION
	.align		4
        /*0010*/ 	.byte	0x03, 0x5f
        /*0012*/ 	.short	0x0101


	//----- nvinfo : EIATTR_VRC_CTA_INIT_COUNT
	.align		4
        /*0014*/ 	.byte	0x02, 0x4a
	.zero		1
	.zero		1


	//----- nvinfo : EIATTR_EXIT_INSTR_OFFSETS
	.align		4
        /*0018*/ 	.byte	0x04, 0x1c
        /*001a*/ 	.short	(.L_9 - .L_8)


	//   ....[0]....
.L_8:
        /*001c*/ 	.word	0x00000010


	//----- nvinfo : EIATTR_SW_WAR
	.align		4
.L_9:
        /*0020*/ 	.byte	0x04, 0x36
        /*0022*/ 	.short	(.L_11 - .L_10)
.L_10:
        /*0024*/ 	.word	0x00000008
.L_11:


//--------------------- .nv.callgraph             --------------------------
	.section	.nv.callgraph,"",@"SHT_CUDA_CALLGRAPH"
	.align	4
	.sectionentsize	8
	.align		4
        /*0000*/ 	.word	0x00000000
	.align		4
        /*0004*/ 	.word	0xffffffff
	.align		4
        /*0008*/ 	.word	0x00000000
	.align		4
        /*000c*/ 	.word	0xfffffffe
	.align		4
        /*0010*/ 	.word	0x00000000
	.align		4
        /*0014*/ 	.word	0xfffffffd
	.align		4
        /*0018*/ 	.word	0x00000000
	.align		4
        /*001c*/ 	.word	0xfffffffc


//--------------------- .text._Z8a_kernelv        --------------------------
	.section	.text._Z8a_kernelv,"ax",@progbits
	.align	128
        .global         _Z8a_kernelv
        .type           _Z8a_kernelv,@function
        .size           _Z8a_kernelv,(.L_x_1 - _Z8a_kernelv)
        .other          _Z8a_kernelv,@"STO_CUDA_ENTRY STV_DEFAULT"
_Z8a_kernelv:
.text._Z8a_kernelv:
[----:B------:R-:W-:Y:S01]  /*0000*/  LDC R1, c[0x0][0x37c] ;  /* 0x0000df00ff017b82 */ /* 0x000fe20000000800 */
[----:B------:R-:W-:Y:S05]  /*0010*/  EXIT ;  /* 0x000000000000794d */ /* 0x000fea0003800000 */
.L_x_0:
[----:B------:R-:W-:-:S00]  /*0020*/  BRA `(.L_x_0) ;  /* 0xfffffffc00fc7947 */ /* 0x000fc0000383ffff */
[----:B------:R-:W-:-:S00]  /*0030*/  NOP ;  /* 0x0000000000007918 */ /* 0x000fc00000000000 */
        /* <DEDUP_REMOVED lines=12> */
.L_x_1:


//--------------------- .nv.shared.reserved.0     --------------------------
	.section	.nv.shared.reserved.0,"aw",@nobits
	.weak		__nv_reservedSMEM_offset_0_alias
	.size		__nv_reservedSMEM_offset_0_alias, 0, 64
	.other		__nv_reservedSMEM_offset_0_alias,@"STO_CUDA_RESERVED_SHARED STV_DEFAULT"
__nv_reservedSMEM_offset_0_alias:
	.zero		0
	.zero		64


//--------------------- .nv.constant0._Z8a_kernelv --------------------------
	.section	.nv.constant0._Z8a_kernelv,"a",@progbits
	.sectionflags	@""
	.align	4
.nv.constant0._Z8a_kernelv:
	.zero		896


//--------------------- SYMBOLS --------------------------

	.type		.nv.reservedSmem.offset0,@object
	.size		.nv.reservedSmem.offset0,0x4
